//
// Generated by NVIDIA NVVM Compiler
//
// Compiler Build ID: CL-36424714
// Cuda compilation tools, release 13.0, V13.0.88
// Based on NVVM 20.0.0
//

.version 9.0
.target sm_100
.address_size 64

	// .globl	_Z20kernel_calculate_sumPdjS_
// _ZZ20kernel_calculate_sumPdjS_E10shared_sum has been demoted

.visible .entry _Z20kernel_calculate_sumPdjS_(
	.param .u64 .ptr .align 1 _Z20kernel_calculate_sumPdjS__param_0,
	.param .u32 _Z20kernel_calculate_sumPdjS__param_1,
	.param .u64 .ptr .align 1 _Z20kernel_calculate_sumPdjS__param_2
)
{
	.reg .pred 	%p<6>;
	.reg .b32 	%r<14>;
	.reg .b64 	%rd<10>;
	.reg .b64 	%fd<6>;
	// demoted variable
	.shared .align 8 .b8 _ZZ20kernel_calculate_sumPdjS_E10shared_sum[8192];
	ld.param.u64 	%rd1, [_Z20kernel_calculate_sumPdjS__param_0];
	ld.param.u32 	%r8, [_Z20kernel_calculate_sumPdjS__param_1];
	ld.param.u64 	%rd2, [_Z20kernel_calculate_sumPdjS__param_2];
	mov.u32 	%r1, %tid.x;
	mov.u32 	%r2, %ctaid.x;
	mov.u32 	%r13, %ntid.x;
	mad.lo.s32 	%r4, %r2, %r13, %r1;
	setp.ge.u32 	%p1, %r4, %r8;
	shl.b32 	%r9, %r1, 3;
	mov.u32 	%r10, _ZZ20kernel_calculate_sumPdjS_E10shared_sum;
	add.s32 	%r5, %r10, %r9;
	@%p1 bra 	$L__BB0_2;
	cvta.to.global.u64 	%rd4, %rd1;
	mul.wide.u32 	%rd5, %r4, 8;
	add.s64 	%rd6, %rd4, %rd5;
	ld.global.f64 	%fd1, [%rd6];
	st.shared.f64 	[%r5], %fd1;
	bra.uni 	$L__BB0_3;
$L__BB0_2:
	mov.b64 	%rd3, 0;
	st.shared.u64 	[%r5], %rd3;
$L__BB0_3:
	bar.sync 	0;
	setp.lt.u32 	%p2, %r13, 2;
	@%p2 bra 	$L__BB0_7;
$L__BB0_4:
	shr.u32 	%r7, %r13, 1;
	setp.ge.u32 	%p3, %r1, %r7;
	@%p3 bra 	$L__BB0_6;
	shl.b32 	%r11, %r7, 3;
	add.s32 	%r12, %r5, %r11;
	ld.shared.f64 	%fd2, [%r12];
	ld.shared.f64 	%fd3, [%r5];
	add.f64 	%fd4, %fd2, %fd3;
	st.shared.f64 	[%r5], %fd4;
$L__BB0_6:
	bar.sync 	0;
	setp.gt.u32 	%p4, %r13, 3;
	mov.u32 	%r13, %r7;
	@%p4 bra 	$L__BB0_4;
$L__BB0_7:
	setp.ne.s32 	%p5, %r1, 0;
	@%p5 bra 	$L__BB0_9;
	ld.shared.f64 	%fd5, [_ZZ20kernel_calculate_sumPdjS_E10shared_sum];
	cvta.to.global.u64 	%rd7, %rd2;
	mul.wide.u32 	%rd8, %r2, 8;
	add.s64 	%rd9, %rd7, %rd8;
	st.global.f64 	[%rd9], %fd5;
$L__BB0_9:
	ret;

}


// ===== COMPILED SASS (sm_100) =====

	.target	sm_100

	.elftype	@"ET_EXEC"


//--------------------- .note.nv.tkinfo           --------------------------
	.section	.note.nv.tkinfo,"",@"SHT_NOTE"
	.sectionflags	@"SHF_NOTE_NV_TKINFO"
	.tkinfo
        /*0018*/ 	.word	0x00000002
        /*0030*/ 	.string	""
        /*0030*/ 	.string	"ptxas"
        /*0030*/ 	.string	"Cuda compilation tools, release 13.0, V13.0.88"
        /*0030*/ 	.string	"Build cuda_13.0.r13.0/compiler.36424714_0"
        /*0030*/ 	.string	"-arch sm_100 -m 64 "



//--------------------- .note.nv.cuinfo           --------------------------
	.section	.note.nv.cuinfo,"",@"SHT_NOTE"
	.sectionflags	@"SHF_NOTE_NV_CUINFO"
        /*0018*/ 	.short	0x0002
        /*001a*/ 	.short	0x0064
        /*001c*/ 	.short	0x0082
	.zero		2


//--------------------- .nv.info                  --------------------------
	.section	.nv.info,"",@"SHT_CUDA_INFO"
	.align	4


	//----- nvinfo : EIATTR_REGCOUNT
	.align		4
        /*0000*/ 	.byte	0x04, 0x2f
        /*0002*/ 	.short	(.L_1 - .L_0)
	.align		4
.L_0:
        /*0004*/ 	.word	index@(_Z20kernel_calculate_sumPdjS_)
        /*0008*/ 	.word	0x0000000d


	//----- nvinfo : EIATTR_FRAME_SIZE
	.align		4
.L_1:
        /*000c*/ 	.byte	0x04, 0x11
        /*000e*/ 	.short	(.L_3 - .L_2)
	.align		4
.L_2:
        /*0010*/ 	.word	index@(_Z20kernel_calculate_sumPdjS_)
        /*0014*/ 	.word	0x00000000


	//----- nvinfo : EIATTR_MIN_STACK_SIZE
	.align		4
.L_3:
        /*0018*/ 	.byte	0x04, 0x12
        /*001a*/ 	.short	(.L_5 - .L_4)
	.align		4
.L_4:
        /*001c*/ 	.word	index@(_Z20kernel_calculate_sumPdjS_)
        /*0020*/ 	.word	0x00000000
.L_5:


//--------------------- .nv.compat                --------------------------
	.section	.nv.compat,"",@"SHT_CUDA_COMPAT_INFO"
	.align	4
        /*0000*/ 	.byte	0x02, 0x09, 0x00, 0x00, 0x02, 0x02, 0x01, 0x00, 0x02, 0x05, 0x05, 0x00, 0x03, 0x07, 0x01, 0x01
        /*0010*/ 	.byte	0x02, 0x03, 0x00, 0x00, 0x02, 0x06, 0x01, 0x00, 0x04, 0x0b, 0x08, 0x00, 0x01, 0x00, 0x00, 0x00
        /*0020*/ 	.byte	0x00, 0x00, 0x00, 0x00


//--------------------- .nv.info._Z20kernel_calculate_sumPdjS_ --------------------------
	.section	.nv.info._Z20kernel_calculate_sumPdjS_,"",@"SHT_CUDA_INFO"
	.sectionflags	@""
	.align	4


	//----- nvinfo : EIATTR_CUDA_API_VERSION
	.align		4
        /*0000*/ 	.byte	0x04, 0x37
        /*0002*/ 	.short	(.L_7 - .L_6)
.L_6:
        /*0004*/ 	.word	0x00000082


	//----- nvinfo : EIATTR_KPARAM_INFO
	.align		4
.L_7:
        /*0008*/ 	.byte	0x04, 0x17
        /*000a*/ 	.short	(.L_9 - .L_8)
.L_8:
        /*000c*/ 	.word	0x00000000
        /*0010*/ 	.short	0x0002
        /*0012*/ 	.short	0x0010
        /*0014*/ 	.byte	0x00, 0xf5, 0x21, 0x00


	//----- nvinfo : EIATTR_KPARAM_INFO
	.align		4
.L_9:
        /*0018*/ 	.byte	0x04, 0x17
        /*001a*/ 	.short	(.L_11 - .L_10)
.L_10:
        /*001c*/ 	.word	0x00000000
        /*0020*/ 	.short	0x0001
        /*0022*/ 	.short	0x0008
        /*0024*/ 	.byte	0x00, 0xf0, 0x11, 0x00


	//----- nvinfo : EIATTR_KPARAM_INFO
	.align		4
.L_11:
        /*0028*/ 	.byte	0x04, 0x17
        /*002a*/ 	.short	(.L_13 - .L_12)
.L_12:
        /*002c*/ 	.word	0x00000000
        /*0030*/ 	.short	0x0000
        /*0032*/ 	.short	0x0000
        /*0034*/ 	.byte	0x00, 0xf5, 0x21, 0x00


	//----- nvinfo : EIATTR_SPARSE_MMA_MASK
	.align		4
.L_13:
        /*0038*/ 	.byte	0x03, 0x50
        /*003a*/ 	.short	0x0000


	//----- nvinfo : EIATTR_MAXREG_COUNT
	.align		4
        /*003c*/ 	.byte	0x03, 0x1b
        /*003e*/ 	.short	0x00ff


	//----- nvinfo : EIATTR_NUM_BARRIERS
	.align		4
        /*0040*/ 	.byte	0x02, 0x4c
        /*0042*/ 	.byte	0x01
	.zero		1


	//----- nvinfo : EIATTR_MERCURY_ISA_VERSION
	.align		4
        /*0044*/ 	.byte	0x03, 0x5f
        /*0046*/ 	.short	0x0101


	//----- nvinfo : EIATTR_VRC_CTA_INIT_COUNT
	.align		4
        /*0048*/ 	.byte	0x02, 0x4a
	.zero		1
	.zero		1


	//----- nvinfo : EIATTR_EXIT_INSTR_OFFSETS
	.align		4
        /*004c*/ 	.byte	0x04, 0x1c
        /*004e*/ 	.short	(.L_15 - .L_14)


	//   ....[0]....
.L_14:
        /*0050*/ 	.word	0x00000210


	//   ....[1]....
        /*0054*/ 	.word	0x00000290


	//----- nvinfo : EIATTR_CBANK_PARAM_SIZE
	.align		4
.L_15:
        /*0058*/ 	.byte	0x03, 0x19
        /*005a*/ 	.short	0x0018


	//----- nvinfo : EIATTR_PARAM_CBANK
	.align		4
        /*005c*/ 	.byte	0x04, 0x0a
        /*005e*/ 	.short	(.L_17 - .L_16)
	.align		4
.L_16:
        /*0060*/ 	.word	index@(.nv.constant0._Z20kernel_calculate_sumPdjS_)
        /*0064*/ 	.short	0x0380
        /*0066*/ 	.short	0x0018


	//----- nvinfo : EIATTR_SW_WAR
	.align		4
.L_17:
        /*0068*/ 	.byte	0x04, 0x36
        /*006a*/ 	.short	(.L_19 - .L_18)
.L_18:
        /*006c*/ 	.word	0x00000008
.L_19:


//--------------------- .nv.callgraph             --------------------------
	.section	.nv.callgraph,"",@"SHT_CUDA_CALLGRAPH"
	.align	4
	.sectionentsize	8
	.align		4
        /*0000*/ 	.word	0x00000000
	.align		4
        /*0004*/ 	.word	0xffffffff
	.align		4
        /*0008*/ 	.word	0x00000000
	.align		4
        /*000c*/ 	.word	0xfffffffe
	.align		4
        /*0010*/ 	.word	0x00000000
	.align		4
        /*0014*/ 	.word	0xfffffffd
	.align		4
        /*0018*/ 	.word	0x00000000
	.align		4
        /*001c*/ 	.word	0xfffffffc


//--------------------- .text._Z20kernel_calculate_sumPdjS_ --------------------------
	.section	.text._Z20kernel_calculate_sumPdjS_,"ax",@progbits
	.align	128
        .global         _Z20kernel_calculate_sumPdjS_
        .type           _Z20kernel_calculate_sumPdjS_,@function
        .size           _Z20kernel_calculate_sumPdjS_,(.L_x_3 - _Z20kernel_calculate_sumPdjS_)
        .other          _Z20kernel_calculate_sumPdjS_,@"STO_CUDA_ENTRY STV_DEFAULT"
_Z20kernel_calculate_sumPdjS_:
.text._Z20kernel_calculate_sumPdjS_:
[----:B------:R-:W-:Y:S01]  /*0000*/  LDC R1, c[0x0][0x37c] ;  /* 0x0000df00ff017b82 */ /* 0x000fe20000000800 */
[----:B------:R-:W0:Y:S01]  /*0010*/  S2R R8, SR_TID.X ;  /* 0x0000000000087919 */ /* 0x000e220000002100 */
[----:B------:R-:W0:Y:S01]  /*0020*/  LDCU UR8, c[0x0][0x360] ;  /* 0x00006c00ff0877ac */ /* 0x000e220008000800 */
[----:B------:R-:W0:Y:S01]  /*0030*/  S2R R9, SR_CTAID.X ;  /* 0x0000000000097919 */ /* 0x000e220000002500 */
[----:B------:R-:W1:Y:S01]  /*0040*/  LDCU UR4, c[0x0][0x388] ;  /* 0x00007100ff0477ac */ /* 0x000e620008000800 */
[----:B------:R-:W2:Y:S01]  /*0050*/  LDCU.64 UR6, c[0x0][0x358] ;  /* 0x00006b00ff0677ac */ /* 0x000ea20008000a00 */
[----:B0-----:R-:W-:-:S05]  /*0060*/  IMAD R5, R9, UR8, R8 ;  /* 0x0000000809057c24 */ /* 0x001fca000f8e0208 */
[----:B-1----:R-:W-:-:S13]  /*0070*/  ISETP.GE.U32.AND P1, PT, R5, UR4, PT ;  /* 0x0000000405007c0c */ /* 0x002fda000bf26070 */
[----:B------:R-:W0:Y:S02]  /*0080*/  @!P1 LDC.64 R2, c[0x0][0x380] ;  /* 0x0000e000ff029b82 */ /* 0x000e240000000a00 */
[----:B0-----:R-:W-:-:S06]  /*0090*/  @!P1 IMAD.WIDE.U32 R2, R5, 0x8, R2 ;  /* 0x0000000805029825 */ /* 0x001fcc00078e0002 */
[----:B--2---:R-:W2:Y:S01]  /*00a0*/  @!P1 LDG.E.64 R2, desc[UR6][R2.64] ;  /* 0x0000000602029981 */ /* 0x004ea2000c1e1b00 */
[----:B------:R-:W0:Y:S01]  /*00b0*/  S2UR UR5, SR_CgaCtaId ;  /* 0x00000000000579c3 */ /* 0x000e220000008800 */
[----:B------:R-:W-:Y:S01]  /*00c0*/  IMAD.U32 R0, RZ, RZ, UR8 ;  /* 0x00000008ff007e24 */ /* 0x000fe2000f8e00ff */
[----:B------:R-:W-:Y:S01]  /*00d0*/  UMOV UR4, 0x400 ;  /* 0x0000040000047882 */ /* 0x000fe20000000000 */
[----:B------:R-:W-:-:S03]  /*00e0*/  ISETP.NE.AND P0, PT, R8, RZ, PT ;  /* 0x000000ff0800720c */ /* 0x000fc60003f05270 */
[----:B------:R-:W-:Y:S01]  /*00f0*/  ISETP.GE.U32.AND P2, PT, R0, 0x2, PT ;  /* 0x000000020000780c */ /* 0x000fe20003f46070 */
[----:B0-----:R-:W-:-:S06]  /*0100*/  ULEA UR4, UR5, UR4, 0x18 ;  /* 0x0000000405047291 */ /* 0x001fcc000f8ec0ff */
[----:B------:R-:W-:-:S05]  /*0110*/  LEA R7, R8, UR4, 0x3 ;  /* 0x0000000408077c11 */ /* 0x000fca000f8e18ff */
[----:B--2---:R0:W-:Y:S04]  /*0120*/  @!P1 STS.64 [R7], R2 ;  /* 0x0000000207009388 */ /* 0x0041e80000000a00 */
[----:B------:R0:W-:Y:S01]  /*0130*/  @P1 STS.64 [R7], RZ ;  /* 0x000000ff07001388 */ /* 0x0001e20000000a00 */
[----:B------:R-:W-:Y:S06]  /*0140*/  BAR.SYNC.DEFER_BLOCKING 0x0 ;  /* 0x0000000000007b1d */ /* 0x000fec0000010000 */
[----:B------:R-:W-:Y:S05]  /*0150*/  @!P2 BRA `(.L_x_0) ;  /* 0x00000000002ca947 */ /* 0x000fea0003800000 */
.L_x_1:
[----:B------:R-:W-:-:S04]  /*0160*/  SHF.R.U32.HI R10, RZ, 0x1, R0 ;  /* 0x00000001ff0a7819 */ /* 0x000fc80000011600 */
[----:B------:R-:W-:-:S13]  /*0170*/  ISETP.GE.U32.AND P1, PT, R8, R10, PT ;  /* 0x0000000a0800720c */ /* 0x000fda0003f26070 */
[----:B------:R-:W-:Y:S01]  /*0180*/  @!P1 IMAD R6, R10, 0x8, R7 ;  /* 0x000000080a069824 */ /* 0x000fe200078e0207 */
[----:B------:R-:W-:Y:S04]  /*0190*/  @!P1 LDS.64 R4, [R7] ;  /* 0x0000000007049984 */ /* 0x000fe80000000a00 */
[----:B0-----:R-:W0:Y:S02]  /*01a0*/  @!P1 LDS.64 R2, [R6] ;  /* 0x0000000006029984 */ /* 0x001e240000000a00 */
[----:B0-----:R-:W-:-:S07]  /*01b0*/  @!P1 DADD R2, R2, R4 ;  /* 0x0000000002029229 */ /* 0x001fce0000000004 */
[----:B------:R1:W-:Y:S01]  /*01c0*/  @!P1 STS.64 [R7], R2 ;  /* 0x0000000207009388 */ /* 0x0003e20000000a00 */
[----:B------:R-:W-:Y:S01]  /*01d0*/  BAR.SYNC.DEFER_BLOCKING 0x0 ;  /* 0x0000000000007b1d */ /* 0x000fe20000010000 */
[----:B------:R-:W-:Y:S01]  /*01e0*/  ISETP.GT.U32.AND P1, PT, R0, 0x3, PT ;  /* 0x000000030000780c */ /* 0x000fe20003f24070 */
[----:B------:R-:W-:-:S12]  /*01f0*/  IMAD.MOV.U32 R0, RZ, RZ, R10 ;  /* 0x000000ffff007224 */ /* 0x000fd800078e000a */
[----:B-1----:R-:W-:Y:S05]  /*0200*/  @P1 BRA `(.L_x_1) ;  /* 0xfffffffc00d41947 */ /* 0x002fea000383ffff */
.L_x_0:
[----:B------:R-:W-:Y:S05]  /*0210*/  @P0 EXIT ;  /* 0x000000000000094d */ /* 0x000fea0003800000 */
[----:B------:R-:W1:Y:S01]  /*0220*/  S2UR UR5, SR_CgaCtaId ;  /* 0x00000000000579c3 */ /* 0x000e620000008800 */
[----:B------:R-:W-:-:S07]  /*0230*/  UMOV UR4, 0x400 ;  /* 0x0000040000047882 */ /* 0x000fce0000000000 */
[----:B------:R-:W2:Y:S01]  /*0240*/  LDC.64 R4, c[0x0][0x390] ;  /* 0x0000e400ff047b82 */ /* 0x000ea20000000a00 */
[----:B-1----:R-:W-:Y:S01]  /*0250*/  ULEA UR4, UR5, UR4, 0x18 ;  /* 0x0000000405047291 */ /* 0x002fe2000f8ec0ff */
[----:B--2---:R-:W-:-:S08]  /*0260*/  IMAD.WIDE.U32 R4, R9, 0x8, R4 ;  /* 0x0000000809047825 */ /* 0x004fd000078e0004 */
[----:B0-----:R-:W0:Y:S04]  /*0270*/  LDS.64 R2, [UR4] ;  /* 0x00000004ff027984 */ /* 0x001e280008000a00 */
[----:B0-----:R-:W-:Y:S01]  /*0280*/  STG.E.64 desc[UR6][R4.64], R2 ;  /* 0x0000000204007986 */ /* 0x001fe2000c101b06 */
[----:B------:R-:W-:Y:S05]  /*0290*/  EXIT ;  /* 0x000000000000794d */ /* 0x000fea0003800000 */
.L_x_2:
[----:B------:R-:W-:-:S00]  /*02a0*/  BRA `(.L_x_2) ;  /* 0xfffffffc00fc7947 */ /* 0x000fc0000383ffff */
[----:B------:R-:W-:-:S00]  /*02b0*/  NOP ;  /* 0x0000000000007918 */ /* 0x000fc00000000000 */
        /* <DEDUP_REMOVED lines=12> */
.L_x_3:


//--------------------- .nv.shared._Z20kernel_calculate_sumPdjS_ --------------------------
	.section	.nv.shared._Z20kernel_calculate_sumPdjS_,"aw",@nobits
	.sectionflags	@""
	.align	8
.nv.shared._Z20kernel_calculate_sumPdjS_:
	.zero		9216


//--------------------- .nv.shared.reserved.0     --------------------------
	.section	.nv.shared.reserved.0,"aw",@nobits
	.weak		__nv_reservedSMEM_offset_0_alias
	.size		__nv_reservedSMEM_offset_0_alias, 0, 64
	.other		__nv_reservedSMEM_offset_0_alias,@"STO_CUDA_RESERVED_SHARED STV_DEFAULT"
__nv_reservedSMEM_offset_0_alias:
	.zero		0
	.zero		64


//--------------------- .nv.constant0._Z20kernel_calculate_sumPdjS_ --------------------------
	.section	.nv.constant0._Z20kernel_calculate_sumPdjS_,"a",@progbits
	.sectionflags	@""
	.align	4
.nv.constant0._Z20kernel_calculate_sumPdjS_:
	.zero		920


//--------------------- SYMBOLS --------------------------

	.type		.nv.reservedSmem.offset0,@object
	.size		.nv.reservedSmem.offset0,0x4
	.type		.nv.reservedSmem.cap,@object
	.size		.nv.reservedSmem.cap,0x4
